//
// Generated by NVIDIA NVVM Compiler
//
// Compiler Build ID: CL-36424714
// Cuda compilation tools, release 13.0, V13.0.88
// Based on NVVM 20.0.0
//

.version 9.0
.target sm_100
.address_size 64

	// .globl	_Z5dummyv
.extern .shared .align 16 .b8 w_s[];

.visible .entry _Z5dummyv()
{


	ret;

}
	// .globl	_Z17getIndex_01SimplePfPi
.visible .entry _Z17getIndex_01SimplePfPi(
	.param .u64 .ptr .align 1 _Z17getIndex_01SimplePfPi_param_0,
	.param .u64 .ptr .align 1 _Z17getIndex_01SimplePfPi_param_1
)
{
	.reg .pred 	%p<17>;
	.reg .b32 	%r<74>;
	.reg .b32 	%f<5>;
	.reg .b64 	%rd<17>;

	ld.param.u64 	%rd2, [_Z17getIndex_01SimplePfPi_param_0];
	ld.param.u64 	%rd3, [_Z17getIndex_01SimplePfPi_param_1];
	cvta.to.global.u64 	%rd1, %rd3;
	cvta.to.global.u64 	%rd4, %rd2;
	mov.u32 	%r28, %tid.x;
	mov.u32 	%r29, %ctaid.x;
	mov.u32 	%r30, %ctaid.y;
	mov.u32 	%r31, %nctaid.x;
	mad.lo.s32 	%r32, %r30, %r31, %r29;
	mov.u32 	%r33, %ntid.x;
	mad.lo.s32 	%r34, %r32, %r33, %r28;
	mul.lo.s32 	%r35, %r34, 3;
	mul.wide.s32 	%rd5, %r35, 4;
	add.s64 	%rd6, %rd4, %rd5;
	ld.global.f32 	%f1, [%rd6];
	cvt.rmi.f32.f32 	%f2, %f1;
	cvt.rzi.s32.f32 	%r1, %f2;
	ld.global.f32 	%f3, [%rd6+4];
	cvt.rmi.f32.f32 	%f4, %f3;
	cvt.rzi.s32.f32 	%r2, %f4;
	setp.eq.s32 	%p1, %r2, %r1;
	@%p1 bra 	$L__BB1_17;
	setp.le.s32 	%p2, %r2, %r1;
	selp.u32 	%r3, 1, 0, %p2;
	sub.s32 	%r37, %r2, %r1;
	abs.s32 	%r38, %r37;
	max.u32 	%r4, %r38, 1;
	and.b32  	%r5, %r4, 3;
	setp.lt.u32 	%p3, %r38, 4;
	mov.b32 	%r73, 0;
	@%p3 bra 	$L__BB1_12;
	and.b32  	%r73, %r4, -4;
	neg.s32 	%r69, %r73;
	mov.b32 	%r68, 2;
	mov.b32 	%r67, -2;
$L__BB1_3:
	setp.le.s32 	%p4, %r2, %r1;
	add.s32 	%r41, %r68, -1;
	add.s32 	%r42, %r67, 1;
	selp.b32 	%r43, %r42, %r41, %p4;
	add.s32 	%r44, %r43, %r1;
	shl.b32 	%r45, %r44, 1;
	or.b32  	%r11, %r45, %r3;
	setp.gt.u32 	%p5, %r11, 19;
	@%p5 bra 	$L__BB1_5;
	mul.wide.u32 	%rd7, %r11, 4;
	add.s64 	%rd8, %rd1, %rd7;
	atom.global.add.u32 	%r46, [%rd8], 1;
$L__BB1_5:
	setp.le.s32 	%p6, %r2, %r1;
	selp.b32 	%r47, %r67, %r68, %p6;
	add.s32 	%r48, %r47, %r1;
	shl.b32 	%r49, %r48, 1;
	or.b32  	%r12, %r49, %r3;
	setp.gt.u32 	%p7, %r12, 19;
	@%p7 bra 	$L__BB1_7;
	mul.wide.u32 	%rd9, %r12, 4;
	add.s64 	%rd10, %rd1, %rd9;
	atom.global.add.u32 	%r50, [%rd10], 1;
$L__BB1_7:
	setp.le.s32 	%p8, %r2, %r1;
	add.s32 	%r51, %r68, 1;
	add.s32 	%r52, %r67, -1;
	selp.b32 	%r53, %r52, %r51, %p8;
	add.s32 	%r54, %r53, %r1;
	shl.b32 	%r55, %r54, 1;
	or.b32  	%r13, %r55, %r3;
	setp.gt.u32 	%p9, %r13, 19;
	@%p9 bra 	$L__BB1_9;
	mul.wide.u32 	%rd11, %r13, 4;
	add.s64 	%rd12, %rd1, %rd11;
	atom.global.add.u32 	%r56, [%rd12], 1;
$L__BB1_9:
	setp.le.s32 	%p10, %r2, %r1;
	add.s32 	%r57, %r67, -2;
	add.s32 	%r58, %r68, 2;
	selp.b32 	%r59, %r57, %r58, %p10;
	add.s32 	%r60, %r59, %r1;
	shl.b32 	%r61, %r60, 1;
	or.b32  	%r14, %r61, %r3;
	setp.gt.u32 	%p11, %r14, 19;
	@%p11 bra 	$L__BB1_11;
	mul.wide.u32 	%rd13, %r14, 4;
	add.s64 	%rd14, %rd1, %rd13;
	atom.global.add.u32 	%r62, [%rd14], 1;
$L__BB1_11:
	add.s32 	%r69, %r69, 4;
	add.s32 	%r68, %r68, 4;
	add.s32 	%r67, %r67, -4;
	setp.ne.s32 	%p12, %r69, 0;
	@%p12 bra 	$L__BB1_3;
$L__BB1_12:
	setp.eq.s32 	%p13, %r5, 0;
	@%p13 bra 	$L__BB1_17;
	neg.s32 	%r72, %r73;
	neg.s32 	%r71, %r5;
$L__BB1_14:
	.pragma "nounroll";
	setp.le.s32 	%p14, %r2, %r1;
	add.s32 	%r73, %r73, 1;
	add.s32 	%r72, %r72, -1;
	selp.b32 	%r63, %r72, %r73, %p14;
	add.s32 	%r64, %r63, %r1;
	shl.b32 	%r65, %r64, 1;
	or.b32  	%r26, %r65, %r3;
	setp.gt.u32 	%p15, %r26, 19;
	@%p15 bra 	$L__BB1_16;
	mul.wide.u32 	%rd15, %r26, 4;
	add.s64 	%rd16, %rd1, %rd15;
	atom.global.add.u32 	%r66, [%rd16], 1;
$L__BB1_16:
	add.s32 	%r71, %r71, 1;
	setp.ne.s32 	%p16, %r71, 0;
	@%p16 bra 	$L__BB1_14;
$L__BB1_17:
	ret;

}
	// .globl	_Z20getIndex_02CoalesingPfPi
.visible .entry _Z20getIndex_02CoalesingPfPi(
	.param .u64 .ptr .align 1 _Z20getIndex_02CoalesingPfPi_param_0,
	.param .u64 .ptr .align 1 _Z20getIndex_02CoalesingPfPi_param_1
)
{
	.reg .pred 	%p<17>;
	.reg .b32 	%r<84>;
	.reg .b32 	%f<8>;
	.reg .b64 	%rd<21>;

	ld.param.u64 	%rd2, [_Z20getIndex_02CoalesingPfPi_param_0];
	ld.param.u64 	%rd3, [_Z20getIndex_02CoalesingPfPi_param_1];
	cvta.to.global.u64 	%rd1, %rd3;
	cvta.to.global.u64 	%rd4, %rd2;
	mov.u32 	%r28, %tid.x;
	mov.u32 	%r29, %ctaid.x;
	mov.u32 	%r30, %ctaid.y;
	mov.u32 	%r31, %ntid.x;
	mov.u32 	%r32, %nctaid.x;
	mad.lo.s32 	%r33, %r30, %r32, %r29;
	mul.lo.s32 	%r34, %r31, %r33;
	mad.lo.s32 	%r35, %r34, 3, %r28;
	mul.wide.u32 	%rd5, %r35, 4;
	add.s64 	%rd6, %rd4, %rd5;
	ld.global.f32 	%f1, [%rd6];
	shl.b32 	%r36, %r28, 2;
	mov.u32 	%r37, w_s;
	add.s32 	%r38, %r37, %r36;
	st.shared.f32 	[%r38], %f1;
	add.s32 	%r39, %r35, %r31;
	mul.wide.u32 	%rd7, %r39, 4;
	add.s64 	%rd8, %rd4, %rd7;
	ld.global.f32 	%f2, [%rd8];
	shl.b32 	%r40, %r31, 2;
	add.s32 	%r41, %r38, %r40;
	st.shared.f32 	[%r41], %f2;
	add.s32 	%r42, %r39, %r31;
	mul.wide.u32 	%rd9, %r42, 4;
	add.s64 	%rd10, %rd4, %rd9;
	ld.global.f32 	%f3, [%rd10];
	add.s32 	%r43, %r41, %r40;
	st.shared.f32 	[%r43], %f3;
	shl.b32 	%r44, %r28, 3;
	add.s32 	%r45, %r38, %r44;
	ld.shared.f32 	%f4, [%r45];
	cvt.rmi.f32.f32 	%f5, %f4;
	cvt.rzi.s32.f32 	%r1, %f5;
	ld.shared.f32 	%f6, [%r45+4];
	cvt.rmi.f32.f32 	%f7, %f6;
	cvt.rzi.s32.f32 	%r2, %f7;
	setp.eq.s32 	%p1, %r2, %r1;
	@%p1 bra 	$L__BB2_17;
	setp.le.s32 	%p2, %r2, %r1;
	selp.u32 	%r3, 1, 0, %p2;
	sub.s32 	%r47, %r2, %r1;
	abs.s32 	%r48, %r47;
	max.u32 	%r4, %r48, 1;
	and.b32  	%r5, %r4, 3;
	setp.lt.u32 	%p3, %r48, 4;
	mov.b32 	%r83, 0;
	@%p3 bra 	$L__BB2_12;
	and.b32  	%r83, %r4, -4;
	neg.s32 	%r79, %r83;
	mov.b32 	%r78, 2;
	mov.b32 	%r77, -2;
$L__BB2_3:
	setp.le.s32 	%p4, %r2, %r1;
	add.s32 	%r51, %r78, -1;
	add.s32 	%r52, %r77, 1;
	selp.b32 	%r53, %r52, %r51, %p4;
	add.s32 	%r54, %r53, %r1;
	shl.b32 	%r55, %r54, 1;
	or.b32  	%r11, %r55, %r3;
	setp.gt.u32 	%p5, %r11, 19;
	@%p5 bra 	$L__BB2_5;
	mul.wide.u32 	%rd11, %r11, 4;
	add.s64 	%rd12, %rd1, %rd11;
	atom.global.add.u32 	%r56, [%rd12], 1;
$L__BB2_5:
	setp.le.s32 	%p6, %r2, %r1;
	selp.b32 	%r57, %r77, %r78, %p6;
	add.s32 	%r58, %r57, %r1;
	shl.b32 	%r59, %r58, 1;
	or.b32  	%r12, %r59, %r3;
	setp.gt.u32 	%p7, %r12, 19;
	@%p7 bra 	$L__BB2_7;
	mul.wide.u32 	%rd13, %r12, 4;
	add.s64 	%rd14, %rd1, %rd13;
	atom.global.add.u32 	%r60, [%rd14], 1;
$L__BB2_7:
	setp.le.s32 	%p8, %r2, %r1;
	add.s32 	%r61, %r78, 1;
	add.s32 	%r62, %r77, -1;
	selp.b32 	%r63, %r62, %r61, %p8;
	add.s32 	%r64, %r63, %r1;
	shl.b32 	%r65, %r64, 1;
	or.b32  	%r13, %r65, %r3;
	setp.gt.u32 	%p9, %r13, 19;
	@%p9 bra 	$L__BB2_9;
	mul.wide.u32 	%rd15, %r13, 4;
	add.s64 	%rd16, %rd1, %rd15;
	atom.global.add.u32 	%r66, [%rd16], 1;
$L__BB2_9:
	setp.le.s32 	%p10, %r2, %r1;
	add.s32 	%r67, %r77, -2;
	add.s32 	%r68, %r78, 2;
	selp.b32 	%r69, %r67, %r68, %p10;
	add.s32 	%r70, %r69, %r1;
	shl.b32 	%r71, %r70, 1;
	or.b32  	%r14, %r71, %r3;
	setp.gt.u32 	%p11, %r14, 19;
	@%p11 bra 	$L__BB2_11;
	mul.wide.u32 	%rd17, %r14, 4;
	add.s64 	%rd18, %rd1, %rd17;
	atom.global.add.u32 	%r72, [%rd18], 1;
$L__BB2_11:
	add.s32 	%r79, %r79, 4;
	add.s32 	%r78, %r78, 4;
	add.s32 	%r77, %r77, -4;
	setp.ne.s32 	%p12, %r79, 0;
	@%p12 bra 	$L__BB2_3;
$L__BB2_12:
	setp.eq.s32 	%p13, %r5, 0;
	@%p13 bra 	$L__BB2_17;
	neg.s32 	%r82, %r83;
	neg.s32 	%r81, %r5;
$L__BB2_14:
	.pragma "nounroll";
	setp.le.s32 	%p14, %r2, %r1;
	add.s32 	%r83, %r83, 1;
	add.s32 	%r82, %r82, -1;
	selp.b32 	%r73, %r82, %r83, %p14;
	add.s32 	%r74, %r73, %r1;
	shl.b32 	%r75, %r74, 1;
	or.b32  	%r26, %r75, %r3;
	setp.gt.u32 	%p15, %r26, 19;
	@%p15 bra 	$L__BB2_16;
	mul.wide.u32 	%rd19, %r26, 4;
	add.s64 	%rd20, %rd1, %rd19;
	atom.global.add.u32 	%r76, [%rd20], 1;
$L__BB2_16:
	add.s32 	%r81, %r81, 1;
	setp.ne.s32 	%p16, %r81, 0;
	@%p16 bra 	$L__BB2_14;
$L__BB2_17:
	ret;

}


// ===== COMPILED SASS (sm_100) =====

	.target	sm_100

	.elftype	@"ET_EXEC"


//--------------------- .note.nv.tkinfo           --------------------------
	.section	.note.nv.tkinfo,"",@"SHT_NOTE"
	.sectionflags	@"SHF_NOTE_NV_TKINFO"
	.tkinfo
        /*0018*/ 	.word	0x00000002
        /*0030*/ 	.string	""
        /*0030*/ 	.string	"ptxas"
        /*0030*/ 	.string	"Cuda compilation tools, release 13.0, V13.0.88"
        /*0030*/ 	.string	"Build cuda_13.0.r13.0/compiler.36424714_0"
        /*0030*/ 	.string	"-arch sm_100 -m 64 "



//--------------------- .note.nv.cuinfo           --------------------------
	.section	.note.nv.cuinfo,"",@"SHT_NOTE"
	.sectionflags	@"SHF_NOTE_NV_CUINFO"
        /*0018*/ 	.short	0x0002
        /*001a*/ 	.short	0x0064
        /*001c*/ 	.short	0x0082
	.zero		2


//--------------------- .nv.info                  --------------------------
	.section	.nv.info,"",@"SHT_CUDA_INFO"
	.align	4


	//----- nvinfo : EIATTR_REGCOUNT
	.align		4
        /*0000*/ 	.byte	0x04, 0x2f
        /*0002*/ 	.short	(.L_1 - .L_0)
	.align		4
.L_0:
        /*0004*/ 	.word	index@(_Z5dummyv)
        /*0008*/ 	.word	0x00000004


	//----- nvinfo : EIATTR_FRAME_SIZE
	.align		4
.L_1:
        /*000c*/ 	.byte	0x04, 0x11
        /*000e*/ 	.short	(.L_3 - .L_2)
	.align		4
.L_2:
        /*0010*/ 	.word	index@(_Z5dummyv)
        /*0014*/ 	.word	0x00000000


	//----- nvinfo : EIATTR_REGCOUNT
	.align		4
.L_3:
        /*0018*/ 	.byte	0x04, 0x2f
        /*001a*/ 	.short	(.L_5 - .L_4)
	.align		4
.L_4:
        /*001c*/ 	.word	index@(_Z17getIndex_01SimplePfPi)
        /*0020*/ 	.word	0x00000016


	//----- nvinfo : EIATTR_FRAME_SIZE
	.align		4
.L_5:
        /*0024*/ 	.byte	0x04, 0x11
        /*0026*/ 	.short	(.L_7 - .L_6)
	.align		4
.L_6:
        /*0028*/ 	.word	index@(_Z17getIndex_01SimplePfPi)
        /*002c*/ 	.word	0x00000000


	//----- nvinfo : EIATTR_REGCOUNT
	.align		4
.L_7:
        /*0030*/ 	.byte	0x04, 0x2f
        /*0032*/ 	.short	(.L_9 - .L_8)
	.align		4
.L_8:
        /*0034*/ 	.word	index@(_Z20getIndex_02CoalesingPfPi)
        /*0038*/ 	.word	0x00000016


	//----- nvinfo : EIATTR_FRAME_SIZE
	.align		4
.L_9:
        /*003c*/ 	.byte	0x04, 0x11
        /*003e*/ 	.short	(.L_11 - .L_10)
	.align		4
.L_10:
        /*0040*/ 	.word	index@(_Z20getIndex_02CoalesingPfPi)
        /*0044*/ 	.word	0x00000000


	//----- nvinfo : EIATTR_MIN_STACK_SIZE
	.align		4
.L_11:
        /*0048*/ 	.byte	0x04, 0x12
        /*004a*/ 	.short	(.L_13 - .L_12)
	.align		4
.L_12:
        /*004c*/ 	.word	index@(_Z20getIndex_02CoalesingPfPi)
        /*0050*/ 	.word	0x00000000


	//----- nvinfo : EIATTR_MIN_STACK_SIZE
	.align		4
.L_13:
        /*0054*/ 	.byte	0x04, 0x12
        /*0056*/ 	.short	(.L_15 - .L_14)
	.align		4
.L_14:
        /*0058*/ 	.word	index@(_Z17getIndex_01SimplePfPi)
        /*005c*/ 	.word	0x00000000


	//----- nvinfo : EIATTR_MIN_STACK_SIZE
	.align		4
.L_15:
        /*0060*/ 	.byte	0x04, 0x12
        /*0062*/ 	.short	(.L_17 - .L_16)
	.align		4
.L_16:
        /*0064*/ 	.word	index@(_Z5dummyv)
        /*0068*/ 	.word	0x00000000
.L_17:


//--------------------- .nv.compat                --------------------------
	.section	.nv.compat,"",@"SHT_CUDA_COMPAT_INFO"
	.align	4
        /*0000*/ 	.byte	0x02, 0x09, 0x00, 0x00, 0x02, 0x02, 0x01, 0x00, 0x02, 0x05, 0x05, 0x00, 0x03, 0x07, 0x01, 0x01
        /*0010*/ 	.byte	0x02, 0x03, 0x00, 0x00, 0x02, 0x06, 0x01, 0x00, 0x04, 0x0b, 0x08, 0x00, 0x09, 0x00, 0x00, 0x00
        /*0020*/ 	.byte	0x00, 0x00, 0x00, 0x00


//--------------------- .nv.info._Z20getIndex_02CoalesingPfPi --------------------------
	.section	.nv.info._Z20getIndex_02CoalesingPfPi,"",@"SHT_CUDA_INFO"
	.sectionflags	@""
	.align	4


	//----- nvinfo : EIATTR_CUDA_API_VERSION
	.align		4
        /*0000*/ 	.byte	0x04, 0x37
        /*0002*/ 	.short	(.L_19 - .L_18)
.L_18:
        /*0004*/ 	.word	0x00000082


	//----- nvinfo : EIATTR_KPARAM_INFO
	.align		4
.L_19:
        /*0008*/ 	.byte	0x04, 0x17
        /*000a*/ 	.short	(.L_21 - .L_20)
.L_20:
        /*000c*/ 	.word	0x00000000
        /*0010*/ 	.short	0x0001
        /*0012*/ 	.short	0x0008
        /*0014*/ 	.byte	0x00, 0xf5, 0x21, 0x00


	//----- nvinfo : EIATTR_KPARAM_INFO
	.align		4
.L_21:
        /*0018*/ 	.byte	0x04, 0x17
        /*001a*/ 	.short	(.L_23 - .L_22)
.L_22:
        /*001c*/ 	.word	0x00000000
        /*0020*/ 	.short	0x0000
        /*0022*/ 	.short	0x0000
        /*0024*/ 	.byte	0x00, 0xf5, 0x21, 0x00


	//----- nvinfo : EIATTR_SPARSE_MMA_MASK
	.align		4
.L_23:
        /*0028*/ 	.byte	0x03, 0x50
        /*002a*/ 	.short	0x0000


	//----- nvinfo : EIATTR_MAXREG_COUNT
	.align		4
        /*002c*/ 	.byte	0x03, 0x1b
        /*002e*/ 	.short	0x00ff


	//----- nvinfo : EIATTR_MERCURY_ISA_VERSION
	.align		4
        /*0030*/ 	.byte	0x03, 0x5f
        /*0032*/ 	.short	0x0101


	//----- nvinfo : EIATTR_VRC_CTA_INIT_COUNT
	.align		4
        /*0034*/ 	.byte	0x02, 0x4a
	.zero		1
	.zero		1


	//----- nvinfo : EIATTR_EXIT_INSTR_OFFSETS
	.align		4
        /*0038*/ 	.byte	0x04, 0x1c
        /*003a*/ 	.short	(.L_25 - .L_24)


	//   ....[0]....
.L_24:
        /*003c*/ 	.word	0x00000220


	//   ....[1]....
        /*0040*/ 	.word	0x00000650


	//   ....[2]....
        /*0044*/ 	.word	0x00000780


	//----- nvinfo : EIATTR_CRS_STACK_SIZE
	.align		4
.L_25:
        /*0048*/ 	.byte	0x04, 0x1e
        /*004a*/ 	.short	(.L_27 - .L_26)
.L_26:
        /*004c*/ 	.word	0x00000000


	//----- nvinfo : EIATTR_CBANK_PARAM_SIZE
	.align		4
.L_27:
        /*0050*/ 	.byte	0x03, 0x19
        /*0052*/ 	.short	0x0010


	//----- nvinfo : EIATTR_PARAM_CBANK
	.align		4
        /*0054*/ 	.byte	0x04, 0x0a
        /*0056*/ 	.short	(.L_29 - .L_28)
	.align		4
.L_28:
        /*0058*/ 	.word	index@(.nv.constant0._Z20getIndex_02CoalesingPfPi)
        /*005c*/ 	.short	0x0380
        /*005e*/ 	.short	0x0010


	//----- nvinfo : EIATTR_SW_WAR
	.align		4
.L_29:
        /*0060*/ 	.byte	0x04, 0x36
        /*0062*/ 	.short	(.L_31 - .L_30)
.L_30:
        /*0064*/ 	.word	0x00000008
.L_31:


//--------------------- .nv.info._Z17getIndex_01SimplePfPi --------------------------
	.section	.nv.info._Z17getIndex_01SimplePfPi,"",@"SHT_CUDA_INFO"
	.sectionflags	@""
	.align	4


	//----- nvinfo : EIATTR_CUDA_API_VERSION
	.align		4
        /*0000*/ 	.byte	0x04, 0x37
        /*0002*/ 	.short	(.L_33 - .L_32)
.L_32:
        /*0004*/ 	.word	0x00000082


	//----- nvinfo : EIATTR_KPARAM_INFO
	.align		4
.L_33:
        /*0008*/ 	.byte	0x04, 0x17
        /*000a*/ 	.short	(.L_35 - .L_34)
.L_34:
        /*000c*/ 	.word	0x00000000
        /*0010*/ 	.short	0x0001
        /*0012*/ 	.short	0x0008
        /*0014*/ 	.byte	0x00, 0xf5, 0x21, 0x00


	//----- nvinfo : EIATTR_KPARAM_INFO
	.align		4
.L_35:
        /*0018*/ 	.byte	0x04, 0x17
        /*001a*/ 	.short	(.L_37 - .L_36)
.L_36:
        /*001c*/ 	.word	0x00000000
        /*0020*/ 	.short	0x0000
        /*0022*/ 	.short	0x0000
        /*0024*/ 	.byte	0x00, 0xf5, 0x21, 0x00


	//----- nvinfo : EIATTR_SPARSE_MMA_MASK
	.align		4
.L_37:
        /*0028*/ 	.byte	0x03, 0x50
        /*002a*/ 	.short	0x0000


	//----- nvinfo : EIATTR_MAXREG_COUNT
	.align		4
        /*002c*/ 	.byte	0x03, 0x1b
        /*002e*/ 	.short	0x00ff


	//----- nvinfo : EIATTR_MERCURY_ISA_VERSION
	.align		4
        /*0030*/ 	.byte	0x03, 0x5f
        /*0032*/ 	.short	0x0101


	//----- nvinfo : EIATTR_VRC_CTA_INIT_COUNT
	.align		4
        /*0034*/ 	.byte	0x02, 0x4a
	.zero		1
	.zero		1


	//----- nvinfo : EIATTR_EXIT_INSTR_OFFSETS
	.align		4
        /*0038*/ 	.byte	0x04, 0x1c
        /*003a*/ 	.short	(.L_39 - .L_38)


	//   ....[0]....
.L_38:
        /*003c*/ 	.word	0x00000110


	//   ....[1]....
        /*0040*/ 	.word	0x00000540


	//   ....[2]....
        /*0044*/ 	.word	0x00000670


	//----- nvinfo : EIATTR_CRS_STACK_SIZE
	.align		4
.L_39:
        /*0048*/ 	.byte	0x04, 0x1e
        /*004a*/ 	.short	(.L_41 - .L_40)
.L_40:
        /*004c*/ 	.word	0x00000000


	//----- nvinfo : EIATTR_CBANK_PARAM_SIZE
	.align		4
.L_41:
        /*0050*/ 	.byte	0x03, 0x19
        /*0052*/ 	.short	0x0010


	//----- nvinfo : EIATTR_PARAM_CBANK
	.align		4
        /*0054*/ 	.byte	0x04, 0x0a
        /*0056*/ 	.short	(.L_43 - .L_42)
	.align		4
.L_42:
        /*0058*/ 	.word	index@(.nv.constant0._Z17getIndex_01SimplePfPi)
        /*005c*/ 	.short	0x0380
        /*005e*/ 	.short	0x0010


	//----- nvinfo : EIATTR_SW_WAR
	.align		4
.L_43:
        /*0060*/ 	.byte	0x04, 0x36
        /*0062*/ 	.short	(.L_45 - .L_44)
.L_44:
        /*0064*/ 	.word	0x00000008
.L_45:


//--------------------- .nv.info._Z5dummyv        --------------------------
	.section	.nv.info._Z5dummyv,"",@"SHT_CUDA_INFO"
	.sectionflags	@""
	.align	4


	//----- nvinfo : EIATTR_CUDA_API_VERSION
	.align		4
        /*0000*/ 	.byte	0x04, 0x37
        /*0002*/ 	.short	(.L_47 - .L_46)
.L_46:
        /*0004*/ 	.word	0x00000082


	//----- nvinfo : EIATTR_SPARSE_MMA_MASK
	.align		4
.L_47:
        /*0008*/ 	.byte	0x03, 0x50
        /*000a*/ 	.short	0x0000


	//----- nvinfo : EIATTR_MAXREG_COUNT
	.align		4
        /*000c*/ 	.byte	0x03, 0x1b
        /*000e*/ 	.short	0x00ff


	//----- nvinfo : EIATTR_MERCURY_ISA_VERSION
	.align		4
        /*0010*/ 	.byte	0x03, 0x5f
        /*0012*/ 	.short	0x0101


	//----- nvinfo : EIATTR_VRC_CTA_INIT_COUNT
	.align		4
        /*0014*/ 	.byte	0x02, 0x4a
	.zero		1
	.zero		1


	//----- nvinfo : EIATTR_EXIT_INSTR_OFFSETS
	.align		4
        /*0018*/ 	.byte	0x04, 0x1c
        /*001a*/ 	.short	(.L_49 - .L_48)


	//   ....[0]....
.L_48:
        /*001c*/ 	.word	0x00000010


	//----- nvinfo : EIATTR_SW_WAR
	.align		4
.L_49:
        /*0020*/ 	.byte	0x04, 0x36
        /*0022*/ 	.short	(.L_51 - .L_50)
.L_50:
        /*0024*/ 	.word	0x00000008
.L_51:


//--------------------- .nv.callgraph             --------------------------
	.section	.nv.callgraph,"",@"SHT_CUDA_CALLGRAPH"
	.align	4
	.sectionentsize	8
	.align		4
        /*0000*/ 	.word	0x00000000
	.align		4
        /*0004*/ 	.word	0xffffffff
	.align		4
        /*0008*/ 	.word	0x00000000
	.align		4
        /*000c*/ 	.word	0xfffffffe
	.align		4
        /*0010*/ 	.word	0x00000000
	.align		4
        /*0014*/ 	.word	0xfffffffd
	.align		4
        /*0018*/ 	.word	0x00000000
	.align		4
        /*001c*/ 	.word	0xfffffffc


//--------------------- .text._Z20getIndex_02CoalesingPfPi --------------------------
	.section	.text._Z20getIndex_02CoalesingPfPi,"ax",@progbits
	.align	128
        .global         _Z20getIndex_02CoalesingPfPi
        .type           _Z20getIndex_02CoalesingPfPi,@function
        .size           _Z20getIndex_02CoalesingPfPi,(.L_x_31 - _Z20getIndex_02CoalesingPfPi)
        .other          _Z20getIndex_02CoalesingPfPi,@"STO_CUDA_ENTRY STV_DEFAULT"
_Z20getIndex_02CoalesingPfPi:
.text._Z20getIndex_02CoalesingPfPi:
[----:B------:R-:W-:Y:S08]  /*0000*/  LDC R1, c[0x0][0x37c] ;  /* 0x0000df00ff017b82 */ /* 0x000ff00000000800 */
[----:B------:R-:W-:Y:S01]  /*0010*/  S2UR UR4, SR_CTAID.X ;  /* 0x00000000000479c3 */ /* 0x000fe20000002500 */
[----:B------:R-:W0:Y:S07]  /*0020*/  S2R R8, SR_TID.X ;  /* 0x0000000000087919 */ /* 0x000e2e0000002100 */
[----:B------:R-:W1:Y:S08]  /*0030*/  S2UR UR5, SR_CTAID.Y ;  /* 0x00000000000579c3 */ /* 0x000e700000002600 */
[----:B------:R-:W2:Y:S01]  /*0040*/  LDC R10, c[0x0][0x360] ;  /* 0x0000d800ff0a7b82 */ /* 0x000ea20000000800 */
[----:B------:R-:W1:Y:S07]  /*0050*/  LDCU UR6, c[0x0][0x370] ;  /* 0x00006e00ff0677ac */ /* 0x000e6e0008000800 */
[----:B------:R-:W3:Y:S01]  /*0060*/  LDC.64 R6, c[0x0][0x380] ;  /* 0x0000e000ff067b82 */ /* 0x000ee20000000a00 */
[----:B-1----:R-:W-:Y:S01]  /*0070*/  UIMAD UR4, UR5, UR6, UR4 ;  /* 0x00000006050472a4 */ /* 0x002fe2000f8e0204 */
[----:B------:R-:W1:Y:S05]  /*0080*/  LDCU.64 UR6, c[0x0][0x358] ;  /* 0x00006b00ff0677ac */ /* 0x000e6a0008000a00 */
[----:B--2---:R-:W-:-:S04]  /*0090*/  IMAD R0, R10, UR4, RZ ;  /* 0x000000040a007c24 */ /* 0x004fc8000f8e02ff */
[----:B0-----:R-:W-:-:S04]  /*00a0*/  IMAD R3, R0, 0x3, R8 ;  /* 0x0000000300037824 */ /* 0x001fc800078e0208 */
[C---:B------:R-:W-:Y:S02]  /*00b0*/  IMAD.IADD R5, R3.reuse, 0x1, R10 ;  /* 0x0000000103057824 */ /* 0x040fe400078e020a */
[----:B---3--:R-:W-:-:S04]  /*00c0*/  IMAD.WIDE.U32 R2, R3, 0x4, R6 ;  /* 0x0000000403027825 */ /* 0x008fc800078e0006 */
[C---:B------:R-:W-:Y:S02]  /*00d0*/  IMAD.IADD R9, R5.reuse, 0x1, R10 ;  /* 0x0000000105097824 */ /* 0x040fe400078e020a */
[--C-:B------:R-:W-:Y:S01]  /*00e0*/  IMAD.WIDE.U32 R4, R5, 0x4, R6.reuse ;  /* 0x0000000405047825 */ /* 0x100fe200078e0006 */
[----:B-1----:R-:W2:Y:S03]  /*00f0*/  LDG.E R2, desc[UR6][R2.64] ;  /* 0x0000000602027981 */ /* 0x002ea6000c1e1900 */
[----:B------:R-:W-:Y:S02]  /*0100*/  IMAD.WIDE.U32 R6, R9, 0x4, R6 ;  /* 0x0000000409067825 */ /* 0x000fe400078e0006 */
[----:B------:R-:W3:Y:S04]  /*0110*/  LDG.E R4, desc[UR6][R4.64] ;  /* 0x0000000604047981 */ /* 0x000ee8000c1e1900 */
[----:B------:R-:W4:Y:S01]  /*0120*/  LDG.E R6, desc[UR6][R6.64] ;  /* 0x0000000606067981 */ /* 0x000f22000c1e1900 */
[----:B------:R-:W0:Y:S01]  /*0130*/  S2UR UR5, SR_CgaCtaId ;  /* 0x00000000000579c3 */ /* 0x000e220000008800 */
[----:B------:R-:W-:-:S02]  /*0140*/  UMOV UR4, 0x400 ;  /* 0x0000040000047882 */ /* 0x000fc40000000000 */
[----:B0-----:R-:W-:-:S06]  /*0150*/  ULEA UR4, UR5, UR4, 0x18 ;  /* 0x0000000405047291 */ /* 0x001fcc000f8ec0ff */
[----:B------:R-:W-:-:S04]  /*0160*/  LEA R9, R8, UR4, 0x2 ;  /* 0x0000000408097c11 */ /* 0x000fc8000f8e10ff */
[----:B------:R-:W-:Y:S01]  /*0170*/  LEA R11, R10, R9, 0x2 ;  /* 0x000000090a0b7211 */ /* 0x000fe200078e10ff */
[----:B------:R-:W-:-:S04]  /*0180*/  IMAD R8, R8, 0x8, R9 ;  /* 0x0000000808087824 */ /* 0x000fc800078e0209 */
[----:B------:R-:W-:Y:S01]  /*0190*/  IMAD R13, R10, 0x4, R11 ;  /* 0x000000040a0d7824 */ /* 0x000fe200078e020b */
[----:B--2---:R-:W-:Y:S04]  /*01a0*/  STS [R9], R2 ;  /* 0x0000000209007388 */ /* 0x004fe80000000800 */
[----:B---3--:R-:W-:Y:S04]  /*01b0*/  STS [R11], R4 ;  /* 0x000000040b007388 */ /* 0x008fe80000000800 */
[----:B----4-:R-:W-:Y:S04]  /*01c0*/  STS [R13], R6 ;  /* 0x000000060d007388 */ /* 0x010fe80000000800 */
[----:B------:R-:W0:Y:S04]  /*01d0*/  LDS R0, [R8] ;  /* 0x0000000008007984 */ /* 0x000e280000000800 */
[----:B------:R-:W1:Y:S01]  /*01e0*/  LDS R7, [R8+0x4] ;  /* 0x0000040008077984 */ /* 0x000e620000000800 */
[----:B0-----:R-:W-:Y:S08]  /*01f0*/  F2I.FLOOR.NTZ R0, R0 ;  /* 0x0000000000007305 */ /* 0x001ff00000207100 */
[----:B-1----:R-:W0:Y:S02]  /*0200*/  F2I.FLOOR.NTZ R7, R7 ;  /* 0x0000000700077305 */ /* 0x002e240000207100 */
[----:B0-----:R-:W-:-:S13]  /*0210*/  ISETP.NE.AND P0, PT, R7, R0, PT ;  /* 0x000000000700720c */ /* 0x001fda0003f05270 */
[----:B------:R-:W-:Y:S05]  /*0220*/  @!P0 EXIT ;  /* 0x000000000000894d */ /* 0x000fea0003800000 */
[----:B------:R-:W-:Y:S01]  /*0230*/  IADD3 R2, PT, PT, -R0, R7, RZ ;  /* 0x0000000700027210 */ /* 0x000fe20007ffe1ff */
[----:B------:R-:W-:Y:S01]  /*0240*/  BSSY.RECONVERGENT B0, `(.L_x_0) ;  /* 0x000003f000007945 */ /* 0x000fe20003800200 */
[----:B------:R-:W-:Y:S01]  /*0250*/  ISETP.GT.AND P0, PT, R7, R0, PT ;  /* 0x000000000700720c */ /* 0x000fe20003f04270 */
[----:B------:R-:W-:Y:S01]  /*0260*/  IMAD.MOV.U32 R4, RZ, RZ, RZ ;  /* 0x000000ffff047224 */ /* 0x000fe200078e00ff */
[----:B------:R-:W-:Y:S02]  /*0270*/  IABS R8, R2 ;  /* 0x0000000200087213 */ /* 0x000fe40000000000 */
[----:B------:R-:W-:Y:S02]  /*0280*/  SEL R5, RZ, 0x1, P0 ;  /* 0x00000001ff057807 */ /* 0x000fe40000000000 */
[C---:B------:R-:W-:Y:S02]  /*0290*/  ISETP.GE.U32.AND P1, PT, R8.reuse, 0x4, PT ;  /* 0x000000040800780c */ /* 0x040fe40003f26070 */
[----:B------:R-:W-:-:S04]  /*02a0*/  VIMNMX.U32 R8, PT, PT, R8, 0x1, !PT ;  /* 0x0000000108087848 */ /* 0x000fc80007fe0000 */
[----:B------:R-:W-:-:S07]  /*02b0*/  LOP3.LUT R6, R8, 0x3, RZ, 0xc0, !PT ;  /* 0x0000000308067812 */ /* 0x000fce00078ec0ff */
[----:B------:R-:W-:Y:S05]  /*02c0*/  @!P1 BRA `(.L_x_1) ;  /* 0x0000000000d89947 */ /* 0x000fea0003800000 */
[----:B------:R-:W0:Y:S01]  /*02d0*/  LDC.64 R2, c[0x0][0x388] ;  /* 0x0000e200ff027b82 */ /* 0x000e220000000a00 */
[----:B------:R-:W-:Y:S01]  /*02e0*/  LOP3.LUT R4, R8, 0xfffffffc, RZ, 0xc0, !PT ;  /* 0xfffffffc08047812 */ /* 0x000fe200078ec0ff */
[----:B------:R-:W-:Y:S01]  /*02f0*/  IMAD.MOV.U32 R9, RZ, RZ, 0x2 ;  /* 0x00000002ff097424 */ /* 0x000fe200078e00ff */
[----:B------:R-:W-:-:S03]  /*0300*/  MOV R8, 0xfffffffe ;  /* 0xfffffffe00087802 */ /* 0x000fc60000000f00 */
[----:B------:R-:W-:-:S07]  /*0310*/  IMAD.MOV R18, RZ, RZ, -R4 ;  /* 0x000000ffff127224 */ /* 0x000fce00078e0a04 */
.L_x_10:
[C---:B-1234-:R-:W-:Y:S01]  /*0320*/  VIADD R11, R9.reuse, 0xffffffff ;  /* 0xffffffff090b7836 */ /* 0x05efe20000000000 */
[----:B------:R-:W-:Y:S01]  /*0330*/  @!P0 IADD3 R11, PT, PT, R8, 0x1, RZ ;  /* 0x00000001080b8810 */ /* 0x000fe20007ffe0ff */
[----:B------:R-:W-:Y:S01]  /*0340*/  VIADD R15, R9, 0x1 ;  /* 0x00000001090f7836 */ /* 0x000fe20000000000 */
[----:B------:R-:W-:Y:S01]  /*0350*/  ISETP.GT.AND P0, PT, R7, R0, PT ;  /* 0x000000000700720c */ /* 0x000fe20003f04270 */
[----:B------:R-:W-:Y:S01]  /*0360*/  VIADD R18, R18, 0x4 ;  /* 0x0000000412127836 */ /* 0x000fe20000000000 */
[----:B------:R-:W-:Y:S01]  /*0370*/  IADD3 R10, PT, PT, R0, R11, RZ ;  /* 0x0000000b000a7210 */ /* 0x000fe20007ffe0ff */
[----:B------:R-:W-:Y:S01]  /*0380*/  BSSY.RECONVERGENT B1, `(.L_x_2) ;  /* 0x0000015000017945 */ /* 0x000fe20003800200 */
[C---:B------:R-:W-:Y:S02]  /*0390*/  IADD3 R17, PT, PT, R8.reuse, -0x2, RZ ;  /* 0xfffffffe08117810 */ /* 0x040fe40007ffe0ff */
[----:B------:R-:W-:Y:S01]  /*03a0*/  SEL R13, R8, R9, !P0 ;  /* 0x00000009080d7207 */ /* 0x000fe20004000000 */
[----:B------:R-:W-:Y:S01]  /*03b0*/  IMAD R11, R10, 0x2, R5 ;  /* 0x000000020a0b7824 */ /* 0x000fe200078e0205 */
[----:B------:R-:W-:-:S03]  /*03c0*/  ISETP.NE.AND P5, PT, R18, RZ, PT ;  /* 0x000000ff1200720c */ /* 0x000fc60003fa5270 */
[----:B------:R-:W-:Y:S01]  /*03d0*/  IMAD.IADD R12, R0, 0x1, R13 ;  /* 0x00000001000c7824 */ /* 0x000fe200078e020d */
[----:B------:R-:W-:Y:S01]  /*03e0*/  ISETP.GT.U32.AND P1, PT, R11, 0x13, PT ;  /* 0x000000130b00780c */ /* 0x000fe20003f24070 */
[----:B------:R-:W-:Y:S02]  /*03f0*/  @!P0 VIADD R15, R8, 0xffffffff ;  /* 0xffffffff080f8836 */ /* 0x000fe40000000000 */
[----:B------:R-:W-:Y:S02]  /*0400*/  @P0 VIADD R17, R9, 0x2 ;  /* 0x0000000209110836 */ /* 0x000fe40000000000 */
[----:B------:R-:W-:Y:S01]  /*0410*/  IMAD.IADD R14, R0, 0x1, R15 ;  /* 0x00000001000e7824 */ /* 0x000fe200078e020f */
[----:B------:R-:W-:Y:S02]  /*0420*/  LEA R15, R12, R5, 0x1 ;  /* 0x000000050c0f7211 */ /* 0x000fe400078e08ff */
[----:B------:R-:W-:Y:S01]  /*0430*/  IADD3 R16, PT, PT, R0, R17, RZ ;  /* 0x0000001100107210 */ /* 0x000fe20007ffe0ff */
[----:B------:R-:W-:Y:S01]  /*0440*/  IMAD R17, R14, 0x2, R5 ;  /* 0x000000020e117824 */ /* 0x000fe200078e0205 */
[----:B------:R-:W-:-:S02]  /*0450*/  ISETP.GT.U32.AND P2, PT, R15, 0x13, PT ;  /* 0x000000130f00780c */ /* 0x000fc40003f44070 */
[----:B------:R-:W-:Y:S02]  /*0460*/  LEA R19, R16, R5, 0x1 ;  /* 0x0000000510137211 */ /* 0x000fe400078e08ff */
[----:B------:R-:W-:Y:S02]  /*0470*/  ISETP.GT.U32.AND P3, PT, R17, 0x13, PT ;  /* 0x000000131100780c */ /* 0x000fe40003f64070 */
[----:B------:R-:W-:Y:S01]  /*0480*/  ISETP.GT.U32.AND P4, PT, R19, 0x13, PT ;  /* 0x000000131300780c */ /* 0x000fe20003f84070 */
[----:B------:R-:W-:-:S12]  /*0490*/  @P1 BRA `(.L_x_3) ;  /* 0x00000000000c1947 */ /* 0x000fd80003800000 */
[----:B0-----:R-:W-:-:S04]  /*04a0*/  IMAD.WIDE.U32 R10, R11, 0x4, R2 ;  /* 0x000000040b0a7825 */ /* 0x001fc800078e0002 */
[----:B------:R-:W-:-:S05]  /*04b0*/  IMAD.MOV.U32 R13, RZ, RZ, 0x1 ;  /* 0x00000001ff0d7424 */ /* 0x000fca00078e00ff */
[----:B------:R1:W-:Y:S02]  /*04c0*/  REDG.E.ADD.STRONG.GPU desc[UR6][R10.64], R13 ;  /* 0x0000000d0a00798e */ /* 0x0003e4000c12e106 */
.L_x_3:
[----:B------:R-:W-:Y:S05]  /*04d0*/  BSYNC.RECONVERGENT B1 ;  /* 0x0000000000017941 */ /* 0x000fea0003800200 */
.L_x_2:
[----:B------:R-:W-:Y:S04]  /*04e0*/  BSSY.RECONVERGENT B1, `(.L_x_4) ;  /* 0x0000005000017945 */ /* 0x000fe80003800200 */
[----:B------:R-:W-:Y:S05]  /*04f0*/  @P2 BRA `(.L_x_5) ;  /* 0x00000000000c2947 */ /* 0x000fea0003800000 */
[----:B-1----:R-:W-:Y:S02]  /*0500*/  HFMA2 R13, -RZ, RZ, 0, 5.9604644775390625e-08 ;  /* 0x00000001ff0d7431 */ /* 0x002fe400000001ff */
[----:B0-----:R-:W-:-:S05]  /*0510*/  IMAD.WIDE.U32 R10, R15, 0x4, R2 ;  /* 0x000000040f0a7825 */ /* 0x001fca00078e0002 */
[----:B------:R2:W-:Y:S02]  /*0520*/  REDG.E.ADD.STRONG.GPU desc[UR6][R10.64], R13 ;  /* 0x0000000d0a00798e */ /* 0x0005e4000c12e106 */
.L_x_5:
[----:B------:R-:W-:Y:S05]  /*0530*/  BSYNC.RECONVERGENT B1 ;  /* 0x0000000000017941 */ /* 0x000fea0003800200 */
.L_x_4:
[----:B------:R-:W-:Y:S04]  /*0540*/  BSSY.RECONVERGENT B1, `(.L_x_6) ;  /* 0x0000005000017945 */ /* 0x000fe80003800200 */
[----:B------:R-:W-:Y:S05]  /*0550*/  @P3 BRA `(.L_x_7) ;  /* 0x00000000000c3947 */ /* 0x000fea0003800000 */
[----:B012---:R-:W-:-:S04]  /*0560*/  IMAD.WIDE.U32 R10, R17, 0x4, R2 ;  /* 0x00000004110a7825 */ /* 0x007fc800078e0002 */
[----:B------:R-:W-:-:S05]  /*0570*/  IMAD.MOV.U32 R13, RZ, RZ, 0x1 ;  /* 0x00000001ff0d7424 */ /* 0x000fca00078e00ff */
[----:B------:R3:W-:Y:S02]  /*0580*/  REDG.E.ADD.STRONG.GPU desc[UR6][R10.64], R13 ;  /* 0x0000000d0a00798e */ /* 0x0007e4000c12e106 */
.L_x_7:
[----:B------:R-:W-:Y:S05]  /*0590*/  BSYNC.RECONVERGENT B1 ;  /* 0x0000000000017941 */ /* 0x000fea0003800200 */
.L_x_6:
[----:B------:R-:W-:Y:S04]  /*05a0*/  BSSY.RECONVERGENT B1, `(.L_x_8) ;  /* 0x0000005000017945 */ /* 0x000fe80003800200 */
[----:B------:R-:W-:Y:S05]  /*05b0*/  @P4 BRA `(.L_x_9) ;  /* 0x00000000000c4947 */ /* 0x000fea0003800000 */
[----:B0123--:R-:W-:Y:S01]  /*05c0*/  IMAD.WIDE.U32 R10, R19, 0x4, R2 ;  /* 0x00000004130a7825 */ /* 0x00ffe200078e0002 */
[----:B------:R-:W-:-:S05]  /*05d0*/  MOV R13, 0x1 ;  /* 0x00000001000d7802 */ /* 0x000fca0000000f00 */
[----:B------:R4:W-:Y:S02]  /*05e0*/  REDG.E.ADD.STRONG.GPU desc[UR6][R10.64], R13 ;  /* 0x0000000d0a00798e */ /* 0x0009e4000c12e106 */
.L_x_9:
[----:B------:R-:W-:Y:S05]  /*05f0*/  BSYNC.RECONVERGENT B1 ;  /* 0x0000000000017941 */ /* 0x000fea0003800200 */
.L_x_8:
[----:B------:R-:W-:Y:S01]  /*0600*/  VIADD R9, R9, 0x4 ;  /* 0x0000000409097836 */ /* 0x000fe20000000000 */
[----:B------:R-:W-:Y:S01]  /*0610*/  IADD3 R8, PT, PT, R8, -0x4, RZ ;  /* 0xfffffffc08087810 */ /* 0x000fe20007ffe0ff */
[----:B------:R-:W-:Y:S06]  /*0620*/  @P5 BRA `(.L_x_10) ;  /* 0xfffffffc003c5947 */ /* 0x000fec000383ffff */
.L_x_1:
[----:B------:R-:W-:Y:S05]  /*0630*/  BSYNC.RECONVERGENT B0 ;  /* 0x0000000000007941 */ /* 0x000fea0003800200 */
.L_x_0:
[----:B------:R-:W-:-:S13]  /*0640*/  ISETP.NE.AND P1, PT, R6, RZ, PT ;  /* 0x000000ff0600720c */ /* 0x000fda0003f25270 */
[----:B------:R-:W-:Y:S05]  /*0650*/  @!P1 EXIT ;  /* 0x000000000000994d */ /* 0x000fea0003800000 */
[----:B------:R-:W0:Y:S01]  /*0660*/  LDC.64 R8, c[0x0][0x388] ;  /* 0x0000e200ff087b82 */ /* 0x000e220000000a00 */
[----:B------:R-:W-:Y:S01]  /*0670*/  IMAD.MOV R6, RZ, RZ, -R6 ;  /* 0x000000ffff067224 */ /* 0x000fe200078e0a06 */
[----:B------:R-:W-:-:S07]  /*0680*/  IADD3 R7, PT, PT, -R4, RZ, RZ ;  /* 0x000000ff04077210 */ /* 0x000fce0007ffe1ff */
.L_x_13:
[----:B------:R-:W-:Y:S01]  /*0690*/  VIADD R4, R4, 0x1 ;  /* 0x0000000104047836 */ /* 0x000fe20000000000 */
[----:B------:R-:W-:Y:S01]  /*06a0*/  IADD3 R7, PT, PT, R7, -0x1, RZ ;  /* 0xffffffff07077810 */ /* 0x000fe20007ffe0ff */
[----:B------:R-:W-:Y:S01]  /*06b0*/  VIADD R6, R6, 0x1 ;  /* 0x0000000106067836 */ /* 0x000fe20000000000 */
[----:B------:R-:W-:Y:S02]  /*06c0*/  BSSY.RECONVERGENT B0, `(.L_x_11) ;  /* 0x000000a000007945 */ /* 0x000fe40003800200 */
[----:B0-----:R-:W-:Y:S02]  /*06d0*/  SEL R3, R7, R4, !P0 ;  /* 0x0000000407037207 */ /* 0x001fe40004000000 */
[----:B------:R-:W-:-:S03]  /*06e0*/  ISETP.NE.AND P2, PT, R6, RZ, PT ;  /* 0x000000ff0600720c */ /* 0x000fc60003f45270 */
[----:B------:R-:W-:-:S05]  /*06f0*/  IMAD.IADD R2, R0, 0x1, R3 ;  /* 0x0000000100027824 */ /* 0x000fca00078e0203 */
[----:B------:R-:W-:-:S04]  /*0700*/  LEA R3, R2, R5, 0x1 ;  /* 0x0000000502037211 */ /* 0x000fc800078e08ff */
[----:B------:R-:W-:-:S13]  /*0710*/  ISETP.GT.U32.AND P1, PT, R3, 0x13, PT ;  /* 0x000000130300780c */ /* 0x000fda0003f24070 */
[----:B------:R-:W-:Y:S05]  /*0720*/  @P1 BRA `(.L_x_12) ;  /* 0x00000000000c1947 */ /* 0x000fea0003800000 */
[----:B-1234-:R-:W-:Y:S02]  /*0730*/  HFMA2 R11, -RZ, RZ, 0, 5.9604644775390625e-08 ;  /* 0x00000001ff0b7431 */ /* 0x01efe400000001ff */
[----:B------:R-:W-:-:S05]  /*0740*/  IMAD.WIDE.U32 R2, R3, 0x4, R8 ;  /* 0x0000000403027825 */ /* 0x000fca00078e0008 */
[----:B------:R0:W-:Y:S02]  /*0750*/  REDG.E.ADD.STRONG.GPU desc[UR6][R2.64], R11 ;  /* 0x0000000b0200798e */ /* 0x0001e4000c12e106 */
.L_x_12:
[----:B------:R-:W-:Y:S05]  /*0760*/  BSYNC.RECONVERGENT B0 ;  /* 0x0000000000007941 */ /* 0x000fea0003800200 */
.L_x_11:
[----:B------:R-:W-:Y:S05]  /*0770*/  @P2 BRA `(.L_x_13) ;  /* 0xfffffffc00c42947 */ /* 0x000fea000383ffff */
[----:B------:R-:W-:Y:S05]  /*0780*/  EXIT ;  /* 0x000000000000794d */ /* 0x000fea0003800000 */
.L_x_14:
[----:B------:R-:W-:-:S00]  /*0790*/  BRA `(.L_x_14) ;  /* 0xfffffffc00fc7947 */ /* 0x000fc0000383ffff */
[----:B------:R-:W-:-:S00]  /*07a0*/  NOP ;  /* 0x0000000000007918 */ /* 0x000fc00000000000 */
        /* <DEDUP_REMOVED lines=13> */
.L_x_31:


//--------------------- .text._Z17getIndex_01SimplePfPi --------------------------
	.section	.text._Z17getIndex_01SimplePfPi,"ax",@progbits
	.align	128
        .global         _Z17getIndex_01SimplePfPi
        .type           _Z17getIndex_01SimplePfPi,@function
        .size           _Z17getIndex_01SimplePfPi,(.L_x_32 - _Z17getIndex_01SimplePfPi)
        .other          _Z17getIndex_01SimplePfPi,@"STO_CUDA_ENTRY STV_DEFAULT"
_Z17getIndex_01SimplePfPi:
.text._Z17getIndex_01SimplePfPi:
[----:B------:R-:W-:Y:S01]  /*0000*/  LDC R1, c[0x0][0x37c] ;  /* 0x0000df00ff017b82 */ /* 0x000fe20000000800 */
[----:B------:R-:W0:Y:S07]  /*0010*/  S2R R0, SR_TID.X ;  /* 0x0000000000007919 */ /* 0x000e2e0000002100 */
[----:B------:R-:W-:Y:S01]  /*0020*/  S2UR UR4, SR_CTAID.X ;  /* 0x00000000000479c3 */ /* 0x000fe20000002500 */
[----:B------:R-:W1:Y:S07]  /*0030*/  LDCU UR6, c[0x0][0x370] ;  /* 0x00006e00ff0677ac */ /* 0x000e6e0008000800 */
[----:B------:R-:W1:Y:S08]  /*0040*/  S2UR UR5, SR_CTAID.Y ;  /* 0x00000000000579c3 */ /* 0x000e700000002600 */
[----:B------:R-:W0:Y:S08]  /*0050*/  LDC R5, c[0x0][0x360] ;  /* 0x0000d800ff057b82 */ /* 0x000e300000000800 */
[----:B------:R-:W2:Y:S01]  /*0060*/  LDC.64 R2, c[0x0][0x380] ;  /* 0x0000e000ff027b82 */ /* 0x000ea20000000a00 */
[----:B-1----:R-:W-:Y:S01]  /*0070*/  UIMAD UR4, UR5, UR6, UR4 ;  /* 0x00000006050472a4 */ /* 0x002fe2000f8e0204 */
[----:B------:R-:W1:Y:S05]  /*0080*/  LDCU.64 UR6, c[0x0][0x358] ;  /* 0x00006b00ff0677ac */ /* 0x000e6a0008000a00 */
[----:B0-----:R-:W-:-:S04]  /*0090*/  IMAD R0, R5, UR4, R0 ;  /* 0x0000000405007c24 */ /* 0x001fc8000f8e0200 */
[----:B------:R-:W-:-:S04]  /*00a0*/  IMAD R5, R0, 0x3, RZ ;  /* 0x0000000300057824 */ /* 0x000fc800078e02ff */
[----:B--2---:R-:W-:-:S05]  /*00b0*/  IMAD.WIDE R2, R5, 0x4, R2 ;  /* 0x0000000405027825 */ /* 0x004fca00078e0202 */
[----:B-1----:R-:W2:Y:S04]  /*00c0*/  LDG.E R0, desc[UR6][R2.64] ;  /* 0x0000000602007981 */ /* 0x002ea8000c1e1900 */
[----:B------:R-:W3:Y:S01]  /*00d0*/  LDG.E R7, desc[UR6][R2.64+0x4] ;  /* 0x0000040602077981 */ /* 0x000ee2000c1e1900 */
[----:B--2---:R-:W-:Y:S08]  /*00e0*/  F2I.FLOOR.NTZ R0, R0 ;  /* 0x0000000000007305 */ /* 0x004ff00000207100 */
[----:B---3--:R-:W0:Y:S02]  /*00f0*/  F2I.FLOOR.NTZ R7, R7 ;  /* 0x0000000700077305 */ /* 0x008e240000207100 */
[----:B0-----:R-:W-:-:S13]  /*0100*/  ISETP.NE.AND P0, PT, R7, R0, PT ;  /* 0x000000000700720c */ /* 0x001fda0003f05270 */
[----:B------:R-:W-:Y:S05]  /*0110*/  @!P0 EXIT ;  /* 0x000000000000894d */ /* 0x000fea0003800000 */
[C---:B------:R-:W-:Y:S01]  /*0120*/  IMAD.IADD R2, R7.reuse, 0x1, -R0 ;  /* 0x0000000107027824 */ /* 0x040fe200078e0a00 */
[----:B------:R-:W-:Y:S01]  /*0130*/  ISETP.GT.AND P0, PT, R7, R0, PT ;  /* 0x000000000700720c */ /* 0x000fe20003f04270 */
[----:B------:R-:W-:Y:S01]  /*0140*/  BSSY.RECONVERGENT B0, `(.L_x_15) ;  /* 0x000003e000007945 */ /* 0x000fe20003800200 */
[----:B------:R-:W-:Y:S02]  /*0150*/  IMAD.MOV.U32 R4, RZ, RZ, RZ ;  /* 0x000000ffff047224 */ /* 0x000fe400078e00ff */
        /* <DEDUP_REMOVED lines=8> */
[----:B------:R-:W-:Y:S02]  /*01e0*/  HFMA2 R9, -RZ, RZ, 0, 1.1920928955078125e-07 ;  /* 0x00000002ff097431 */ /* 0x000fe400000001ff */
[----:B------:R-:W-:Y:S02]  /*01f0*/  IMAD.MOV.U32 R8, RZ, RZ, -0x2 ;  /* 0xfffffffeff087424 */ /* 0x000fe400078e00ff */
[----:B------:R-:W-:-:S07]  /*0200*/  IMAD.MOV R18, RZ, RZ, -R4 ;  /* 0x000000ffff127224 */ /* 0x000fce00078e0a04 */
.L_x_25:
[----:B-1234-:R-:W-:Y:S01]  /*0210*/  IADD3 R11, PT, PT, R9, -0x1, RZ ;  /* 0xffffffff090b7810 */ /* 0x01efe20007ffe0ff */
[C---:B------:R-:W-:Y:S01]  /*0220*/  @!P0 VIADD R11, R8.reuse, 0x1 ;  /* 0x00000001080b8836 */ /* 0x040fe20000000000 */
[----:B------:R-:W-:Y:S01]  /*0230*/  ISETP.GT.AND P0, PT, R7, R0, PT ;  /* 0x000000000700720c */ /* 0x000fe20003f04270 */
[----:B------:R-:W-:Y:S01]  /*0240*/  VIADD R17, R8, 0xfffffffe ;  /* 0xfffffffe08117836 */ /* 0x000fe20000000000 */
[----:B------:R-:W-:Y:S01]  /*0250*/  IADD3 R15, PT, PT, R9, 0x1, RZ ;  /* 0x00000001090f7810 */ /* 0x000fe20007ffe0ff */
[----:B------:R-:W-:Y:S01]  /*0260*/  IMAD.IADD R10, R0, 0x1, R11 ;  /* 0x00000001000a7824 */ /* 0x000fe200078e020b */
[----:B------:R-:W-:Y:S01]  /*0270*/  SEL R13, R8, R9, !P0 ;  /* 0x00000009080d7207 */ /* 0x000fe20004000000 */
[----:B------:R-:W-:Y:S01]  /*0280*/  VIADD R18, R18, 0x4 ;  /* 0x0000000412127836 */ /* 0x000fe20000000000 */
[----:B------:R-:W-:Y:S01]  /*0290*/  BSSY.RECONVERGENT B1, `(.L_x_17) ;  /* 0x0000013000017945 */ /* 0x000fe20003800200 */
[----:B------:R-:W-:Y:S02]  /*02a0*/  IMAD R11, R10, 0x2, R5 ;  /* 0x000000020a0b7824 */ /* 0x000fe400078e0205 */
[----:B------:R-:W-:Y:S01]  /*02b0*/  IMAD.IADD R12, R0, 0x1, R13 ;  /* 0x00000001000c7824 */ /* 0x000fe200078e020d */
[----:B------:R-:W-:-:S02]  /*02c0*/  ISETP.NE.AND P5, PT, R18, RZ, PT ;  /* 0x000000ff1200720c */ /* 0x000fc40003fa5270 */
[----:B------:R-:W-:Y:S01]  /*02d0*/  ISETP.GT.U32.AND P1, PT, R11, 0x13, PT ;  /* 0x000000130b00780c */ /* 0x000fe20003f24070 */
[----:B------:R-:W-:Y:S01]  /*02e0*/  @!P0 VIADD R15, R8, 0xffffffff ;  /* 0xffffffff080f8836 */ /* 0x000fe20000000000 */
[----:B------:R-:W-:-:S04]  /*02f0*/  @P0 IADD3 R17, PT, PT, R9, 0x2, RZ ;  /* 0x0000000209110810 */ /* 0x000fc80007ffe0ff */
[C---:B------:R-:W-:Y:S01]  /*0300*/  IADD3 R14, PT, PT, R0.reuse, R15, RZ ;  /* 0x0000000f000e7210 */ /* 0x040fe20007ffe0ff */
[----:B------:R-:W-:Y:S01]  /*0310*/  IMAD.IADD R16, R0, 0x1, R17 ;  /* 0x0000000100107824 */ /* 0x000fe200078e0211 */
[----:B------:R-:W-:-:S03]  /*0320*/  LEA R15, R12, R5, 0x1 ;  /* 0x000000050c0f7211 */ /* 0x000fc600078e08ff */
[--C-:B------:R-:W-:Y:S01]  /*0330*/  IMAD R17, R14, 0x2, R5.reuse ;  /* 0x000000020e117824 */ /* 0x100fe200078e0205 */
[----:B------:R-:W-:Y:S01]  /*0340*/  ISETP.GT.U32.AND P2, PT, R15, 0x13, PT ;  /* 0x000000130f00780c */ /* 0x000fe20003f44070 */
[----:B------:R-:W-:-:S03]  /*0350*/  IMAD R19, R16, 0x2, R5 ;  /* 0x0000000210137824 */ /* 0x000fc600078e0205 */
[----:B------:R-:W-:Y:S02]  /*0360*/  ISETP.GT.U32.AND P3, PT, R17, 0x13, PT ;  /* 0x000000131100780c */ /* 0x000fe40003f64070 */
[----:B------:R-:W-:Y:S01]  /*0370*/  ISETP.GT.U32.AND P4, PT, R19, 0x13, PT ;  /* 0x000000131300780c */ /* 0x000fe20003f84070 */
[----:B------:R-:W-:-:S12]  /*0380*/  @P1 BRA `(.L_x_18) ;  /* 0x00000000000c1947 */ /* 0x000fd80003800000 */
[----:B0-----:R-:W-:Y:S01]  /*0390*/  IMAD.WIDE.U32 R10, R11, 0x4, R2 ;  /* 0x000000040b0a7825 */ /* 0x001fe200078e0002 */
[----:B------:R-:W-:-:S05]  /*03a0*/  MOV R13, 0x1 ;  /* 0x00000001000d7802 */ /* 0x000fca0000000f00 */
[----:B------:R1:W-:Y:S02]  /*03b0*/  REDG.E.ADD.STRONG.GPU desc[UR6][R10.64], R13 ;  /* 0x0000000d0a00798e */ /* 0x0003e4000c12e106 */
.L_x_18:
[----:B------:R-:W-:Y:S05]  /*03c0*/  BSYNC.RECONVERGENT B1 ;  /* 0x0000000000017941 */ /* 0x000fea0003800200 */
.L_x_17:
[----:B------:R-:W-:Y:S04]  /*03d0*/  BSSY.RECONVERGENT B1, `(.L_x_19) ;  /* 0x0000005000017945 */ /* 0x000fe80003800200 */
[----:B------:R-:W-:Y:S05]  /*03e0*/  @P2 BRA `(.L_x_20) ;  /* 0x00000000000c2947 */ /* 0x000fea0003800000 */
[----:B01----:R-:W-:-:S04]  /*03f0*/  IMAD.WIDE.U32 R10, R15, 0x4, R2 ;  /* 0x000000040f0a7825 */ /* 0x003fc800078e0002 */
[----:B------:R-:W-:-:S05]  /*0400*/  IMAD.MOV.U32 R13, RZ, RZ, 0x1 ;  /* 0x00000001ff0d7424 */ /* 0x000fca00078e00ff */
[----:B------:R2:W-:Y:S02]  /*0410*/  REDG.E.ADD.STRONG.GPU desc[UR6][R10.64], R13 ;  /* 0x0000000d0a00798e */ /* 0x0005e4000c12e106 */
.L_x_20:
[----:B------:R-:W-:Y:S05]  /*0420*/  BSYNC.RECONVERGENT B1 ;  /* 0x0000000000017941 */ /* 0x000fea0003800200 */
.L_x_19:
[----:B------:R-:W-:Y:S04]  /*0430*/  BSSY.RECONVERGENT B1, `(.L_x_21) ;  /* 0x0000005000017945 */ /* 0x000fe80003800200 */
[----:B------:R-:W-:Y:S05]  /*0440*/  @P3 BRA `(.L_x_22) ;  /* 0x00000000000c3947 */ /* 0x000fea0003800000 */
[----:B012---:R-:W-:-:S04]  /*0450*/  IMAD.WIDE.U32 R10, R17, 0x4, R2 ;  /* 0x00000004110a7825 */ /* 0x007fc800078e0002 */
[----:B------:R-:W-:-:S05]  /*0460*/  IMAD.MOV.U32 R13, RZ, RZ, 0x1 ;  /* 0x00000001ff0d7424 */ /* 0x000fca00078e00ff */
[----:B------:R3:W-:Y:S02]  /*0470*/  REDG.E.ADD.STRONG.GPU desc[UR6][R10.64], R13 ;  /* 0x0000000d0a00798e */ /* 0x0007e4000c12e106 */
.L_x_22:
[----:B------:R-:W-:Y:S05]  /*0480*/  BSYNC.RECONVERGENT B1 ;  /* 0x0000000000017941 */ /* 0x000fea0003800200 */
.L_x_21:
[----:B------:R-:W-:Y:S04]  /*0490*/  BSSY.RECONVERGENT B1, `(.L_x_23) ;  /* 0x0000005000017945 */ /* 0x000fe80003800200 */
[----:B------:R-:W-:Y:S05]  /*04a0*/  @P4 BRA `(.L_x_24) ;  /* 0x00000000000c4947 */ /* 0x000fea0003800000 */
[----:B-123--:R-:W-:Y:S02]  /*04b0*/  HFMA2 R13, -RZ, RZ, 0, 5.9604644775390625e-08 ;  /* 0x00000001ff0d7431 */ /* 0x00efe400000001ff */
[----:B0-----:R-:W-:-:S05]  /*04c0*/  IMAD.WIDE.U32 R10, R19, 0x4, R2 ;  /* 0x00000004130a7825 */ /* 0x001fca00078e0002 */
[----:B------:R4:W-:Y:S02]  /*04d0*/  REDG.E.ADD.STRONG.GPU desc[UR6][R10.64], R13 ;  /* 0x0000000d0a00798e */ /* 0x0009e4000c12e106 */
.L_x_24:
[----:B------:R-:W-:Y:S05]  /*04e0*/  BSYNC.RECONVERGENT B1 ;  /* 0x0000000000017941 */ /* 0x000fea0003800200 */
.L_x_23:
[----:B------:R-:W-:Y:S01]  /*04f0*/  VIADD R9, R9, 0x4 ;  /* 0x0000000409097836 */ /* 0x000fe20000000000 */
[----:B------:R-:W-:Y:S01]  /*0500*/  IADD3 R8, PT, PT, R8, -0x4, RZ ;  /* 0xfffffffc08087810 */ /* 0x000fe20007ffe0ff */
[----:B------:R-:W-:Y:S06]  /*0510*/  @P5 BRA `(.L_x_25) ;  /* 0xfffffffc003c5947 */ /* 0x000fec000383ffff */
.L_x_16:
[----:B------:R-:W-:Y:S05]  /*0520*/  BSYNC.RECONVERGENT B0 ;  /* 0x0000000000007941 */ /* 0x000fea0003800200 */
.L_x_15:
[----:B------:R-:W-:-:S13]  /*0530*/  ISETP.NE.AND P1, PT, R6, RZ, PT ;  /* 0x000000ff0600720c */ /* 0x000fda0003f25270 */
[----:B------:R-:W-:Y:S05]  /*0540*/  @!P1 EXIT ;  /* 0x000000000000994d */ /* 0x000fea0003800000 */
[----:B------:R-:W0:Y:S01]  /*0550*/  LDC.64 R8, c[0x0][0x388] ;  /* 0x0000e200ff087b82 */ /* 0x000e220000000a00 */
[----:B------:R-:W-:Y:S01]  /*0560*/  IMAD.MOV R6, RZ, RZ, -R6 ;  /* 0x000000ffff067224 */ /* 0x000fe200078e0a06 */
[----:B------:R-:W-:-:S07]  /*0570*/  IADD3 R7, PT, PT, -R4, RZ, RZ ;  /* 0x000000ff04077210 */ /* 0x000fce0007ffe1ff */
.L_x_28:
        /* <DEDUP_REMOVED lines=10> */
[----:B------:R-:W-:Y:S01]  /*0620*/  IMAD.WIDE.U32 R2, R3, 0x4, R8 ;  /* 0x0000000403027825 */ /* 0x000fe200078e0008 */
[----:B-1234-:R-:W-:-:S05]  /*0630*/  MOV R11, 0x1 ;  /* 0x00000001000b7802 */ /* 0x01efca0000000f00 */
[----:B------:R0:W-:Y:S02]  /*0640*/  REDG.E.ADD.STRONG.GPU desc[UR6][R2.64], R11 ;  /* 0x0000000b0200798e */ /* 0x0001e4000c12e106 */
.L_x_27:
[----:B------:R-:W-:Y:S05]  /*0650*/  BSYNC.RECONVERGENT B0 ;  /* 0x0000000000007941 */ /* 0x000fea0003800200 */
.L_x_26:
[----:B------:R-:W-:Y:S05]  /*0660*/  @P2 BRA `(.L_x_28) ;  /* 0xfffffffc00c42947 */ /* 0x000fea000383ffff */
[----:B------:R-:W-:Y:S05]  /*0670*/  EXIT ;  /* 0x000000000000794d */ /* 0x000fea0003800000 */
.L_x_29:
        /* <DEDUP_REMOVED lines=16> */
.L_x_32:


//--------------------- .text._Z5dummyv           --------------------------
	.section	.text._Z5dummyv,"ax",@progbits
	.align	128
        .global         _Z5dummyv
        .type           _Z5dummyv,@function
        .size           _Z5dummyv,(.L_x_33 - _Z5dummyv)
        .other          _Z5dummyv,@"STO_CUDA_ENTRY STV_DEFAULT"
_Z5dummyv:
.text._Z5dummyv:
[----:B------:R-:W-:Y:S01]  /*0000*/  LDC R1, c[0x0][0x37c] ;  /* 0x0000df00ff017b82 */ /* 0x000fe20000000800 */
[----:B------:R-:W-:Y:S05]  /*0010*/  EXIT ;  /* 0x000000000000794d */ /* 0x000fea0003800000 */
.L_x_30:
        /* <DEDUP_REMOVED lines=14> */
.L_x_33:


//--------------------- .nv.shared._Z20getIndex_02CoalesingPfPi --------------------------
	.section	.nv.shared._Z20getIndex_02CoalesingPfPi,"aw",@nobits
	.sectionflags	@""
	.align	16
	.zero		1024


//--------------------- .nv.shared.reserved.0     --------------------------
	.section	.nv.shared.reserved.0,"aw",@nobits
	.weak		__nv_reservedSMEM_offset_0_alias
	.size		__nv_reservedSMEM_offset_0_alias, 0, 64
	.other		__nv_reservedSMEM_offset_0_alias,@"STO_CUDA_RESERVED_SHARED STV_DEFAULT"
__nv_reservedSMEM_offset_0_alias:
	.zero		0
	.zero		64


//--------------------- .nv.shared._Z17getIndex_01SimplePfPi --------------------------
	.section	.nv.shared._Z17getIndex_01SimplePfPi,"aw",@nobits
	.sectionflags	@""
	.align	16
	.zero		1024


//--------------------- .nv.shared._Z5dummyv      --------------------------
	.section	.nv.shared._Z5dummyv,"aw",@nobits
	.sectionflags	@""
	.align	16
	.zero		1024


//--------------------- .nv.constant0._Z20getIndex_02CoalesingPfPi --------------------------
	.section	.nv.constant0._Z20getIndex_02CoalesingPfPi,"a",@progbits
	.sectionflags	@""
	.align	4
.nv.constant0._Z20getIndex_02CoalesingPfPi:
	.zero		912


//--------------------- .nv.constant0._Z17getIndex_01SimplePfPi --------------------------
	.section	.nv.constant0._Z17getIndex_01SimplePfPi,"a",@progbits
	.sectionflags	@""
	.align	4
.nv.constant0._Z17getIndex_01SimplePfPi:
	.zero		912


//--------------------- .nv.constant0._Z5dummyv   --------------------------
	.section	.nv.constant0._Z5dummyv,"a",@progbits
	.sectionflags	@""
	.align	4
.nv.constant0._Z5dummyv:
	.zero		896


//--------------------- SYMBOLS --------------------------

	.type		.nv.reservedSmem.offset0,@object
	.size		.nv.reservedSmem.offset0,0x4
	.type		.nv.reservedSmem.cap,@object
	.size		.nv.reservedSmem.cap,0x4
